//
// Generated by NVIDIA NVVM Compiler
//
// Compiler Build ID: CL-36424714
// Cuda compilation tools, release 13.0, V13.0.88
// Based on NVVM 20.0.0
//

.version 9.0
.target sm_100
.address_size 64

	// .globl	_Z11lora_kernelPKfS0_S0_S0_Pfiiii

.visible .entry _Z11lora_kernelPKfS0_S0_S0_Pfiiii(
	.param .u64 .ptr .align 1 _Z11lora_kernelPKfS0_S0_S0_Pfiiii_param_0,
	.param .u64 .ptr .align 1 _Z11lora_kernelPKfS0_S0_S0_Pfiiii_param_1,
	.param .u64 .ptr .align 1 _Z11lora_kernelPKfS0_S0_S0_Pfiiii_param_2,
	.param .u64 .ptr .align 1 _Z11lora_kernelPKfS0_S0_S0_Pfiiii_param_3,
	.param .u64 .ptr .align 1 _Z11lora_kernelPKfS0_S0_S0_Pfiiii_param_4,
	.param .u32 _Z11lora_kernelPKfS0_S0_S0_Pfiiii_param_5,
	.param .u32 _Z11lora_kernelPKfS0_S0_S0_Pfiiii_param_6,
	.param .u32 _Z11lora_kernelPKfS0_S0_S0_Pfiiii_param_7,
	.param .u32 _Z11lora_kernelPKfS0_S0_S0_Pfiiii_param_8
)
{
	.reg .pred 	%p<23>;
	.reg .b32 	%r<75>;
	.reg .b32 	%f<156>;
	.reg .b64 	%rd<102>;

	ld.param.u64 	%rd9, [_Z11lora_kernelPKfS0_S0_S0_Pfiiii_param_0];
	ld.param.u64 	%rd10, [_Z11lora_kernelPKfS0_S0_S0_Pfiiii_param_1];
	ld.param.u64 	%rd11, [_Z11lora_kernelPKfS0_S0_S0_Pfiiii_param_2];
	ld.param.u64 	%rd12, [_Z11lora_kernelPKfS0_S0_S0_Pfiiii_param_3];
	ld.param.u32 	%r32, [_Z11lora_kernelPKfS0_S0_S0_Pfiiii_param_5];
	ld.param.u32 	%r29, [_Z11lora_kernelPKfS0_S0_S0_Pfiiii_param_6];
	ld.param.u32 	%r30, [_Z11lora_kernelPKfS0_S0_S0_Pfiiii_param_7];
	ld.param.u32 	%r31, [_Z11lora_kernelPKfS0_S0_S0_Pfiiii_param_8];
	cvta.to.global.u64 	%rd1, %rd12;
	cvta.to.global.u64 	%rd2, %rd11;
	cvta.to.global.u64 	%rd3, %rd9;
	cvta.to.global.u64 	%rd4, %rd10;
	mov.u32 	%r33, %ctaid.y;
	mov.u32 	%r34, %ntid.y;
	mov.u32 	%r35, %tid.y;
	mad.lo.s32 	%r1, %r33, %r34, %r35;
	mov.u32 	%r36, %ctaid.x;
	mov.u32 	%r37, %ntid.x;
	mov.u32 	%r38, %tid.x;
	mad.lo.s32 	%r2, %r36, %r37, %r38;
	setp.ge.s32 	%p1, %r1, %r32;
	setp.ge.s32 	%p2, %r2, %r29;
	or.pred  	%p3, %p1, %p2;
	@%p3 bra 	$L__BB0_28;
	setp.lt.s32 	%p4, %r30, 1;
	mov.f32 	%f155, 0f00000000;
	@%p4 bra 	$L__BB0_27;
	setp.lt.s32 	%p5, %r31, 1;
	mul.lo.s32 	%r3, %r30, %r1;
	@%p5 bra 	$L__BB0_16;
	and.b32  	%r4, %r31, 7;
	and.b32  	%r5, %r31, 2147483640;
	neg.s32 	%r6, %r5;
	mov.f32 	%f155, 0f00000000;
	mov.b32 	%r65, 0;
	mul.wide.s32 	%rd87, %r29, 4;
$L__BB0_4:
	setp.lt.u32 	%p14, %r31, 8;
	mul.lo.s32 	%r8, %r65, %r31;
	mov.f32 	%f147, 0f00000000;
	mov.b32 	%r69, 0;
	@%p14 bra 	$L__BB0_7;
	mul.wide.u32 	%rd53, %r8, 4;
	add.s64 	%rd54, %rd2, %rd53;
	add.s64 	%rd101, %rd54, 16;
	mov.f32 	%f147, 0f00000000;
	mov.u32 	%r66, %r2;
	mov.u32 	%r67, %r6;
$L__BB0_6:
	.pragma "nounroll";
	ld.global.f32 	%f93, [%rd101+-16];
	mul.wide.s32 	%rd55, %r66, 4;
	add.s64 	%rd56, %rd1, %rd55;
	ld.global.f32 	%f94, [%rd56];
	fma.rn.f32 	%f95, %f93, %f94, %f147;
	ld.global.f32 	%f96, [%rd101+-12];
	mul.wide.s32 	%rd57, %r29, 4;
	add.s64 	%rd58, %rd56, %rd57;
	ld.global.f32 	%f97, [%rd58];
	fma.rn.f32 	%f98, %f96, %f97, %f95;
	ld.global.f32 	%f99, [%rd101+-8];
	add.s64 	%rd59, %rd58, %rd57;
	ld.global.f32 	%f100, [%rd59];
	fma.rn.f32 	%f101, %f99, %f100, %f98;
	ld.global.f32 	%f102, [%rd101+-4];
	add.s64 	%rd60, %rd59, %rd57;
	ld.global.f32 	%f103, [%rd60];
	fma.rn.f32 	%f104, %f102, %f103, %f101;
	ld.global.f32 	%f105, [%rd101];
	add.s64 	%rd61, %rd60, %rd57;
	ld.global.f32 	%f106, [%rd61];
	fma.rn.f32 	%f107, %f105, %f106, %f104;
	ld.global.f32 	%f108, [%rd101+4];
	add.s64 	%rd62, %rd61, %rd57;
	ld.global.f32 	%f109, [%rd62];
	fma.rn.f32 	%f110, %f108, %f109, %f107;
	ld.global.f32 	%f111, [%rd101+8];
	add.s64 	%rd63, %rd62, %rd57;
	ld.global.f32 	%f112, [%rd63];
	fma.rn.f32 	%f113, %f111, %f112, %f110;
	ld.global.f32 	%f114, [%rd101+12];
	add.s64 	%rd64, %rd63, %rd57;
	ld.global.f32 	%f115, [%rd64];
	fma.rn.f32 	%f147, %f114, %f115, %f113;
	add.s32 	%r67, %r67, 8;
	shl.b32 	%r52, %r29, 3;
	add.s32 	%r66, %r66, %r52;
	add.s64 	%rd101, %rd101, 32;
	setp.ne.s32 	%p15, %r67, 0;
	mov.u32 	%r69, %r5;
	@%p15 bra 	$L__BB0_6;
$L__BB0_7:
	setp.eq.s32 	%p16, %r4, 0;
	@%p16 bra 	$L__BB0_15;
	add.s32 	%r53, %r4, -1;
	setp.lt.u32 	%p17, %r53, 3;
	@%p17 bra 	$L__BB0_10;
	add.s32 	%r54, %r69, %r8;
	mul.wide.u32 	%rd65, %r54, 4;
	add.s64 	%rd66, %rd2, %rd65;
	ld.global.f32 	%f117, [%rd66];
	mad.lo.s32 	%r55, %r69, %r29, %r2;
	mul.wide.s32 	%rd67, %r55, 4;
	add.s64 	%rd68, %rd1, %rd67;
	ld.global.f32 	%f118, [%rd68];
	fma.rn.f32 	%f119, %f117, %f118, %f147;
	cvt.u64.u32 	%rd69, %r8;
	cvt.u64.u32 	%rd70, %r69;
	add.s64 	%rd71, %rd70, %rd69;
	shl.b64 	%rd72, %rd71, 2;
	add.s64 	%rd73, %rd2, %rd72;
	ld.global.f32 	%f120, [%rd73+4];
	add.s64 	%rd75, %rd68, %rd87;
	ld.global.f32 	%f121, [%rd75];
	fma.rn.f32 	%f122, %f120, %f121, %f119;
	ld.global.f32 	%f123, [%rd73+8];
	add.s64 	%rd76, %rd75, %rd87;
	ld.global.f32 	%f124, [%rd76];
	fma.rn.f32 	%f125, %f123, %f124, %f122;
	ld.global.f32 	%f126, [%rd73+12];
	add.s64 	%rd77, %rd76, %rd87;
	ld.global.f32 	%f127, [%rd77];
	fma.rn.f32 	%f147, %f126, %f127, %f125;
	add.s32 	%r69, %r69, 4;
$L__BB0_10:
	and.b32  	%r56, %r31, 3;
	setp.eq.s32 	%p18, %r56, 0;
	@%p18 bra 	$L__BB0_15;
	setp.eq.s32 	%p19, %r56, 1;
	@%p19 bra 	$L__BB0_13;
	add.s32 	%r57, %r69, %r8;
	mul.wide.u32 	%rd78, %r57, 4;
	add.s64 	%rd79, %rd2, %rd78;
	ld.global.f32 	%f129, [%rd79];
	mad.lo.s32 	%r58, %r69, %r29, %r2;
	mul.wide.s32 	%rd80, %r58, 4;
	add.s64 	%rd81, %rd1, %rd80;
	ld.global.f32 	%f130, [%rd81];
	fma.rn.f32 	%f131, %f129, %f130, %f147;
	cvt.u64.u32 	%rd82, %r8;
	cvt.u64.u32 	%rd83, %r69;
	add.s64 	%rd84, %rd83, %rd82;
	shl.b64 	%rd85, %rd84, 2;
	add.s64 	%rd86, %rd2, %rd85;
	ld.global.f32 	%f132, [%rd86+4];
	add.s64 	%rd88, %rd81, %rd87;
	ld.global.f32 	%f133, [%rd88];
	fma.rn.f32 	%f147, %f132, %f133, %f131;
	add.s32 	%r69, %r69, 2;
$L__BB0_13:
	and.b32  	%r59, %r31, 1;
	setp.eq.b32 	%p20, %r59, 1;
	not.pred 	%p21, %p20;
	@%p21 bra 	$L__BB0_15;
	add.s32 	%r60, %r69, %r8;
	mul.wide.u32 	%rd89, %r60, 4;
	add.s64 	%rd90, %rd2, %rd89;
	ld.global.f32 	%f134, [%rd90];
	mad.lo.s32 	%r61, %r69, %r29, %r2;
	mul.wide.s32 	%rd91, %r61, 4;
	add.s64 	%rd92, %rd1, %rd91;
	ld.global.f32 	%f135, [%rd92];
	fma.rn.f32 	%f147, %f134, %f135, %f147;
$L__BB0_15:
	mad.lo.s32 	%r62, %r65, %r29, %r2;
	mul.wide.s32 	%rd93, %r62, 4;
	add.s64 	%rd94, %rd4, %rd93;
	ld.global.f32 	%f136, [%rd94];
	add.f32 	%f137, %f147, %f136;
	add.s32 	%r63, %r65, %r3;
	mul.wide.u32 	%rd95, %r63, 4;
	add.s64 	%rd96, %rd3, %rd95;
	ld.global.f32 	%f138, [%rd96];
	fma.rn.f32 	%f155, %f138, %f137, %f155;
	add.s32 	%r65, %r65, 1;
	setp.eq.s32 	%p22, %r65, %r30;
	@%p22 bra 	$L__BB0_27;
	bra.uni 	$L__BB0_4;
$L__BB0_16:
	and.b32  	%r19, %r30, 7;
	setp.lt.u32 	%p6, %r30, 8;
	mov.f32 	%f155, 0f00000000;
	mov.b32 	%r73, 0;
	@%p6 bra 	$L__BB0_19;
	and.b32  	%r73, %r30, 2147483640;
	mov.f32 	%f155, 0f00000000;
	mov.b32 	%r71, 0;
	mul.wide.s32 	%rd17, %r29, 4;
$L__BB0_18:
	.pragma "nounroll";
	mad.lo.s32 	%r41, %r71, %r29, %r2;
	mul.wide.s32 	%rd13, %r41, 4;
	add.s64 	%rd14, %rd4, %rd13;
	ld.global.f32 	%f31, [%rd14];
	add.f32 	%f32, %f31, 0f00000000;
	add.s32 	%r42, %r71, %r3;
	mul.wide.u32 	%rd15, %r42, 4;
	add.s64 	%rd16, %rd3, %rd15;
	ld.global.f32 	%f33, [%rd16];
	fma.rn.f32 	%f34, %f33, %f32, %f155;
	add.s64 	%rd18, %rd14, %rd17;
	ld.global.f32 	%f35, [%rd18];
	add.f32 	%f36, %f35, 0f00000000;
	ld.global.f32 	%f37, [%rd16+4];
	fma.rn.f32 	%f38, %f37, %f36, %f34;
	add.s64 	%rd19, %rd18, %rd17;
	ld.global.f32 	%f39, [%rd19];
	add.f32 	%f40, %f39, 0f00000000;
	ld.global.f32 	%f41, [%rd16+8];
	fma.rn.f32 	%f42, %f41, %f40, %f38;
	add.s64 	%rd20, %rd19, %rd17;
	ld.global.f32 	%f43, [%rd20];
	add.f32 	%f44, %f43, 0f00000000;
	ld.global.f32 	%f45, [%rd16+12];
	fma.rn.f32 	%f46, %f45, %f44, %f42;
	add.s64 	%rd21, %rd20, %rd17;
	ld.global.f32 	%f47, [%rd21];
	add.f32 	%f48, %f47, 0f00000000;
	ld.global.f32 	%f49, [%rd16+16];
	fma.rn.f32 	%f50, %f49, %f48, %f46;
	add.s64 	%rd22, %rd21, %rd17;
	ld.global.f32 	%f51, [%rd22];
	add.f32 	%f52, %f51, 0f00000000;
	ld.global.f32 	%f53, [%rd16+20];
	fma.rn.f32 	%f54, %f53, %f52, %f50;
	add.s64 	%rd23, %rd22, %rd17;
	ld.global.f32 	%f55, [%rd23];
	add.f32 	%f56, %f55, 0f00000000;
	ld.global.f32 	%f57, [%rd16+24];
	fma.rn.f32 	%f58, %f57, %f56, %f54;
	add.s64 	%rd24, %rd23, %rd17;
	ld.global.f32 	%f59, [%rd24];
	add.f32 	%f60, %f59, 0f00000000;
	ld.global.f32 	%f61, [%rd16+28];
	fma.rn.f32 	%f155, %f61, %f60, %f58;
	add.s32 	%r71, %r71, 8;
	setp.ne.s32 	%p7, %r71, %r73;
	@%p7 bra 	$L__BB0_18;
$L__BB0_19:
	setp.eq.s32 	%p8, %r19, 0;
	@%p8 bra 	$L__BB0_27;
	and.b32  	%r24, %r30, 3;
	setp.lt.u32 	%p9, %r19, 4;
	@%p9 bra 	$L__BB0_22;
	mad.lo.s32 	%r43, %r73, %r29, %r2;
	mul.wide.s32 	%rd25, %r43, 4;
	add.s64 	%rd26, %rd4, %rd25;
	ld.global.f32 	%f63, [%rd26];
	add.f32 	%f64, %f63, 0f00000000;
	add.s32 	%r44, %r73, %r3;
	mul.wide.u32 	%rd27, %r44, 4;
	add.s64 	%rd28, %rd3, %rd27;
	ld.global.f32 	%f65, [%rd28];
	fma.rn.f32 	%f66, %f65, %f64, %f155;
	mul.wide.s32 	%rd29, %r29, 4;
	add.s64 	%rd30, %rd26, %rd29;
	ld.global.f32 	%f67, [%rd30];
	add.f32 	%f68, %f67, 0f00000000;
	cvt.u64.u32 	%rd31, %r3;
	cvt.u64.u32 	%rd32, %r73;
	add.s64 	%rd33, %rd32, %rd31;
	shl.b64 	%rd34, %rd33, 2;
	add.s64 	%rd35, %rd3, %rd34;
	ld.global.f32 	%f69, [%rd35+4];
	fma.rn.f32 	%f70, %f69, %f68, %f66;
	add.s64 	%rd36, %rd30, %rd29;
	ld.global.f32 	%f71, [%rd36];
	add.f32 	%f72, %f71, 0f00000000;
	ld.global.f32 	%f73, [%rd35+8];
	fma.rn.f32 	%f74, %f73, %f72, %f70;
	add.s64 	%rd37, %rd36, %rd29;
	ld.global.f32 	%f75, [%rd37];
	add.f32 	%f76, %f75, 0f00000000;
	ld.global.f32 	%f77, [%rd35+12];
	fma.rn.f32 	%f155, %f77, %f76, %f74;
	add.s32 	%r73, %r73, 4;
$L__BB0_22:
	setp.eq.s32 	%p10, %r24, 0;
	@%p10 bra 	$L__BB0_27;
	setp.eq.s32 	%p11, %r24, 1;
	@%p11 bra 	$L__BB0_25;
	mad.lo.s32 	%r45, %r73, %r29, %r2;
	mul.wide.s32 	%rd38, %r45, 4;
	add.s64 	%rd39, %rd4, %rd38;
	ld.global.f32 	%f79, [%rd39];
	add.f32 	%f80, %f79, 0f00000000;
	add.s32 	%r46, %r73, %r3;
	mul.wide.u32 	%rd40, %r46, 4;
	add.s64 	%rd41, %rd3, %rd40;
	ld.global.f32 	%f81, [%rd41];
	fma.rn.f32 	%f82, %f81, %f80, %f155;
	mul.wide.s32 	%rd42, %r29, 4;
	add.s64 	%rd43, %rd39, %rd42;
	ld.global.f32 	%f83, [%rd43];
	add.f32 	%f84, %f83, 0f00000000;
	cvt.u64.u32 	%rd44, %r3;
	cvt.u64.u32 	%rd45, %r73;
	add.s64 	%rd46, %rd45, %rd44;
	shl.b64 	%rd47, %rd46, 2;
	add.s64 	%rd48, %rd3, %rd47;
	ld.global.f32 	%f85, [%rd48+4];
	fma.rn.f32 	%f155, %f85, %f84, %f82;
	add.s32 	%r73, %r73, 2;
$L__BB0_25:
	and.b32  	%r47, %r30, 1;
	setp.eq.b32 	%p12, %r47, 1;
	not.pred 	%p13, %p12;
	@%p13 bra 	$L__BB0_27;
	mad.lo.s32 	%r48, %r73, %r29, %r2;
	mul.wide.s32 	%rd49, %r48, 4;
	add.s64 	%rd50, %rd4, %rd49;
	ld.global.f32 	%f86, [%rd50];
	add.f32 	%f87, %f86, 0f00000000;
	add.s32 	%r49, %r73, %r3;
	mul.wide.u32 	%rd51, %r49, 4;
	add.s64 	%rd52, %rd3, %rd51;
	ld.global.f32 	%f88, [%rd52];
	fma.rn.f32 	%f155, %f88, %f87, %f155;
$L__BB0_27:
	ld.param.u64 	%rd100, [_Z11lora_kernelPKfS0_S0_S0_Pfiiii_param_4];
	mad.lo.s32 	%r64, %r29, %r1, %r2;
	cvta.to.global.u64 	%rd97, %rd100;
	mul.wide.s32 	%rd98, %r64, 4;
	add.s64 	%rd99, %rd97, %rd98;
	st.global.f32 	[%rd99], %f155;
$L__BB0_28:
	ret;

}


// ===== COMPILED SASS (sm_100) =====

	.target	sm_100

	.elftype	@"ET_EXEC"


//--------------------- .note.nv.tkinfo           --------------------------
	.section	.note.nv.tkinfo,"",@"SHT_NOTE"
	.sectionflags	@"SHF_NOTE_NV_TKINFO"
	.tkinfo
        /*0018*/ 	.word	0x00000002
        /*0030*/ 	.string	""
        /*0030*/ 	.string	"ptxas"
        /*0030*/ 	.string	"Cuda compilation tools, release 13.0, V13.0.88"
        /*0030*/ 	.string	"Build cuda_13.0.r13.0/compiler.36424714_0"
        /*0030*/ 	.string	"-arch sm_100 -m 64 "



//--------------------- .note.nv.cuinfo           --------------------------
	.section	.note.nv.cuinfo,"",@"SHT_NOTE"
	.sectionflags	@"SHF_NOTE_NV_CUINFO"
        /*0018*/ 	.short	0x0002
        /*001a*/ 	.short	0x0064
        /*001c*/ 	.short	0x0082
	.zero		2


//--------------------- .nv.info                  --------------------------
	.section	.nv.info,"",@"SHT_CUDA_INFO"
	.align	4


	//----- nvinfo : EIATTR_REGCOUNT
	.align		4
        /*0000*/ 	.byte	0x04, 0x2f
        /*0002*/ 	.short	(.L_1 - .L_0)
	.align		4
.L_0:
        /*0004*/ 	.word	index@(_Z11lora_kernelPKfS0_S0_S0_Pfiiii)
        /*0008*/ 	.word	0x00000020


	//----- nvinfo : EIATTR_FRAME_SIZE
	.align		4
.L_1:
        /*000c*/ 	.byte	0x04, 0x11
        /*000e*/ 	.short	(.L_3 - .L_2)
	.align		4
.L_2:
        /*0010*/ 	.word	index@(_Z11lora_kernelPKfS0_S0_S0_Pfiiii)
        /*0014*/ 	.word	0x00000000


	//----- nvinfo : EIATTR_MIN_STACK_SIZE
	.align		4
.L_3:
        /*0018*/ 	.byte	0x04, 0x12
        /*001a*/ 	.short	(.L_5 - .L_4)
	.align		4
.L_4:
        /*001c*/ 	.word	index@(_Z11lora_kernelPKfS0_S0_S0_Pfiiii)
        /*0020*/ 	.word	0x00000000
.L_5:


//--------------------- .nv.compat                --------------------------
	.section	.nv.compat,"",@"SHT_CUDA_COMPAT_INFO"
	.align	4
        /*0000*/ 	.byte	0x02, 0x09, 0x00, 0x00, 0x02, 0x02, 0x01, 0x00, 0x02, 0x05, 0x05, 0x00, 0x03, 0x07, 0x01, 0x01
        /*0010*/ 	.byte	0x02, 0x03, 0x00, 0x00, 0x02, 0x06, 0x01, 0x00, 0x04, 0x0b, 0x08, 0x00, 0x09, 0x00, 0x00, 0x00
        /*0020*/ 	.byte	0x00, 0x00, 0x00, 0x00


//--------------------- .nv.info._Z11lora_kernelPKfS0_S0_S0_Pfiiii --------------------------
	.section	.nv.info._Z11lora_kernelPKfS0_S0_S0_Pfiiii,"",@"SHT_CUDA_INFO"
	.sectionflags	@""
	.align	4


	//----- nvinfo : EIATTR_CUDA_API_VERSION
	.align		4
        /*0000*/ 	.byte	0x04, 0x37
        /*0002*/ 	.short	(.L_7 - .L_6)
.L_6:
        /*0004*/ 	.word	0x00000082


	//----- nvinfo : EIATTR_KPARAM_INFO
	.align		4
.L_7:
        /*0008*/ 	.byte	0x04, 0x17
        /*000a*/ 	.short	(.L_9 - .L_8)
.L_8:
        /*000c*/ 	.word	0x00000000
        /*0010*/ 	.short	0x0008
        /*0012*/ 	.short	0x0034
        /*0014*/ 	.byte	0x00, 0xf0, 0x11, 0x00


	//----- nvinfo : EIATTR_KPARAM_INFO
	.align		4
.L_9:
        /*0018*/ 	.byte	0x04, 0x17
        /*001a*/ 	.short	(.L_11 - .L_10)
.L_10:
        /*001c*/ 	.word	0x00000000
        /*0020*/ 	.short	0x0007
        /*0022*/ 	.short	0x0030
        /*0024*/ 	.byte	0x00, 0xf0, 0x11, 0x00


	//----- nvinfo : EIATTR_KPARAM_INFO
	.align		4
.L_11:
        /*0028*/ 	.byte	0x04, 0x17
        /*002a*/ 	.short	(.L_13 - .L_12)
.L_12:
        /*002c*/ 	.word	0x00000000
        /*0030*/ 	.short	0x0006
        /*0032*/ 	.short	0x002c
        /*0034*/ 	.byte	0x00, 0xf0, 0x11, 0x00


	//----- nvinfo : EIATTR_KPARAM_INFO
	.align		4
.L_13:
        /*0038*/ 	.byte	0x04, 0x17
        /*003a*/ 	.short	(.L_15 - .L_14)
.L_14:
        /*003c*/ 	.word	0x00000000
        /*0040*/ 	.short	0x0005
        /*0042*/ 	.short	0x0028
        /*0044*/ 	.byte	0x00, 0xf0, 0x11, 0x00


	//----- nvinfo : EIATTR_KPARAM_INFO
	.align		4
.L_15:
        /*0048*/ 	.byte	0x04, 0x17
        /*004a*/ 	.short	(.L_17 - .L_16)
.L_16:
        /*004c*/ 	.word	0x00000000
        /*0050*/ 	.short	0x0004
        /*0052*/ 	.short	0x0020
        /*0054*/ 	.byte	0x00, 0xf5, 0x21, 0x00


	//----- nvinfo : EIATTR_KPARAM_INFO
	.align		4
.L_17:
        /*0058*/ 	.byte	0x04, 0x17
        /*005a*/ 	.short	(.L_19 - .L_18)
.L_18:
        /*005c*/ 	.word	0x00000000
        /*0060*/ 	.short	0x0003
        /*0062*/ 	.short	0x0018
        /*0064*/ 	.byte	0x00, 0xf5, 0x21, 0x00


	//----- nvinfo : EIATTR_KPARAM_INFO
	.align		4
.L_19:
        /*0068*/ 	.byte	0x04, 0x17
        /*006a*/ 	.short	(.L_21 - .L_20)
.L_20:
        /*006c*/ 	.word	0x00000000
        /*0070*/ 	.short	0x0002
        /*0072*/ 	.short	0x0010
        /*0074*/ 	.byte	0x00, 0xf5, 0x21, 0x00


	//----- nvinfo : EIATTR_KPARAM_INFO
	.align		4
.L_21:
        /*0078*/ 	.byte	0x04, 0x17
        /*007a*/ 	.short	(.L_23 - .L_22)
.L_22:
        /*007c*/ 	.word	0x00000000
        /*0080*/ 	.short	0x0001
        /*0082*/ 	.short	0x0008
        /*0084*/ 	.byte	0x00, 0xf5, 0x21, 0x00


	//----- nvinfo : EIATTR_KPARAM_INFO
	.align		4
.L_23:
        /*0088*/ 	.byte	0x04, 0x17
        /*008a*/ 	.short	(.L_25 - .L_24)
.L_24:
        /*008c*/ 	.word	0x00000000
        /*0090*/ 	.short	0x0000
        /*0092*/ 	.short	0x0000
        /*0094*/ 	.byte	0x00, 0xf5, 0x21, 0x00


	//----- nvinfo : EIATTR_SPARSE_MMA_MASK
	.align		4
.L_25:
        /*0098*/ 	.byte	0x03, 0x50
        /*009a*/ 	.short	0x0000


	//----- nvinfo : EIATTR_MAXREG_COUNT
	.align		4
        /*009c*/ 	.byte	0x03, 0x1b
        /*009e*/ 	.short	0x00ff


	//----- nvinfo : EIATTR_MERCURY_ISA_VERSION
	.align		4
        /*00a0*/ 	.byte	0x03, 0x5f
        /*00a2*/ 	.short	0x0101


	//----- nvinfo : EIATTR_VRC_CTA_INIT_COUNT
	.align		4
        /*00a4*/ 	.byte	0x02, 0x4a
	.zero		1
	.zero		1


	//----- nvinfo : EIATTR_EXIT_INSTR_OFFSETS
	.align		4
        /*00a8*/ 	.byte	0x04, 0x1c
        /*00aa*/ 	.short	(.L_27 - .L_26)


	//   ....[0]....
.L_26:
        /*00ac*/ 	.word	0x000000d0


	//   ....[1]....
        /*00b0*/ 	.word	0x000012e0


	//----- nvinfo : EIATTR_CBANK_PARAM_SIZE
	.align		4
.L_27:
        /*00b4*/ 	.byte	0x03, 0x19
        /*00b6*/ 	.short	0x0038


	//----- nvinfo : EIATTR_PARAM_CBANK
	.align		4
        /*00b8*/ 	.byte	0x04, 0x0a
        /*00ba*/ 	.short	(.L_29 - .L_28)
	.align		4
.L_28:
        /*00bc*/ 	.word	index@(.nv.constant0._Z11lora_kernelPKfS0_S0_S0_Pfiiii)
        /*00c0*/ 	.short	0x0380
        /*00c2*/ 	.short	0x0038


	//----- nvinfo : EIATTR_SW_WAR
	.align		4
.L_29:
        /*00c4*/ 	.byte	0x04, 0x36
        /*00c6*/ 	.short	(.L_31 - .L_30)
.L_30:
        /*00c8*/ 	.word	0x00000008
.L_31:


//--------------------- .nv.callgraph             --------------------------
	.section	.nv.callgraph,"",@"SHT_CUDA_CALLGRAPH"
	.align	4
	.sectionentsize	8
	.align		4
        /*0000*/ 	.word	0x00000000
	.align		4
        /*0004*/ 	.word	0xffffffff
	.align		4
        /*0008*/ 	.word	0x00000000
	.align		4
        /*000c*/ 	.word	0xfffffffe
	.align		4
        /*0010*/ 	.word	0x00000000
	.align		4
        /*0014*/ 	.word	0xfffffffd
	.align		4
        /*0018*/ 	.word	0x00000000
	.align		4
        /*001c*/ 	.word	0xfffffffc


//--------------------- .text._Z11lora_kernelPKfS0_S0_S0_Pfiiii --------------------------
	.section	.text._Z11lora_kernelPKfS0_S0_S0_Pfiiii,"ax",@progbits
	.align	128
        .global         _Z11lora_kernelPKfS0_S0_S0_Pfiiii
        .type           _Z11lora_kernelPKfS0_S0_S0_Pfiiii,@function
        .size           _Z11lora_kernelPKfS0_S0_S0_Pfiiii,(.L_x_12 - _Z11lora_kernelPKfS0_S0_S0_Pfiiii)
        .other          _Z11lora_kernelPKfS0_S0_S0_Pfiiii,@"STO_CUDA_ENTRY STV_DEFAULT"
_Z11lora_kernelPKfS0_S0_S0_Pfiiii:
.text._Z11lora_kernelPKfS0_S0_S0_Pfiiii:
[----:B------:R-:W-:Y:S01]  /*0000*/  LDC R1, c[0x0][0x37c] ;  /* 0x0000df00ff017b82 */ /* 0x000fe20000000800 */
[----:B------:R-:W0:Y:S07]  /*0010*/  S2R R3, SR_TID.X ;  /* 0x0000000000037919 */ /* 0x000e2e0000002100 */
[----:B------:R-:W1:Y:S01]  /*0020*/  LDC R15, c[0x0][0x364] ;  /* 0x0000d900ff0f7b82 */ /* 0x000e620000000800 */
[----:B------:R-:W2:Y:S01]  /*0030*/  LDCU.64 UR6, c[0x0][0x3a8] ;  /* 0x00007500ff0677ac */ /* 0x000ea20008000a00 */
[----:B------:R-:W1:Y:S06]  /*0040*/  S2R R2, SR_TID.Y ;  /* 0x0000000000027919 */ /* 0x000e6c0000002200 */
[----:B------:R-:W0:Y:S08]  /*0050*/  S2UR UR5, SR_CTAID.X ;  /* 0x00000000000579c3 */ /* 0x000e300000002500 */
[----:B------:R-:W0:Y:S01]  /*0060*/  LDC R0, c[0x0][0x360] ;  /* 0x0000d800ff007b82 */ /* 0x000e220000000800 */
[----:B--2---:R-:W-:-:S07]  /*0070*/  MOV R13, UR7 ;  /* 0x00000007000d7c02 */ /* 0x004fce0008000f00 */
[----:B------:R-:W1:Y:S01]  /*0080*/  S2UR UR4, SR_CTAID.Y ;  /* 0x00000000000479c3 */ /* 0x000e620000002600 */
[----:B0-----:R-:W-:-:S05]  /*0090*/  IMAD R0, R0, UR5, R3 ;  /* 0x0000000500007c24 */ /* 0x001fca000f8e0203 */
[----:B------:R-:W-:Y:S01]  /*00a0*/  ISETP.GE.AND P0, PT, R0, R13, PT ;  /* 0x0000000d0000720c */ /* 0x000fe20003f06270 */
[----:B-1----:R-:W-:-:S05]  /*00b0*/  IMAD R15, R15, UR4, R2 ;  /* 0x000000040f0f7c24 */ /* 0x002fca000f8e0202 */
[----:B------:R-:W-:-:S13]  /*00c0*/  ISETP.GE.OR P0, PT, R15, UR6, P0 ;  /* 0x000000060f007c0c */ /* 0x000fda0008706670 */
[----:B------:R-:W-:Y:S05]  /*00d0*/  @P0 EXIT ;  /* 0x000000000000094d */ /* 0x000fea0003800000 */
[----:B------:R-:W0:Y:S01]  /*00e0*/  LDCU UR6, c[0x0][0x3b0] ;  /* 0x00007600ff0677ac */ /* 0x000e220008000800 */
[----:B------:R-:W-:Y:S01]  /*00f0*/  HFMA2 R16, -RZ, RZ, 0, 0 ;  /* 0x00000000ff107431 */ /* 0x000fe200000001ff */
[----:B------:R-:W1:Y:S01]  /*0100*/  LDCU.64 UR10, c[0x0][0x358] ;  /* 0x00006b00ff0a77ac */ /* 0x000e620008000a00 */
[----:B0-----:R-:W-:-:S09]  /*0110*/  UISETP.GE.AND UP0, UPT, UR6, 0x1, UPT ;  /* 0x000000010600788c */ /* 0x001fd2000bf06270 */
[----:B-1----:R-:W-:Y:S05]  /*0120*/  BRA.U !UP0, `(.L_x_0) ;  /* 0x00000011085c7547 */ /* 0x002fea000b800000 */
[----:B------:R-:W0:Y:S01]  /*0130*/  LDCU UR5, c[0x0][0x3b4] ;  /* 0x00007680ff0577ac */ /* 0x000e220008000800 */
[----:B------:R-:W-:Y:S01]  /*0140*/  IMAD R14, R15, UR6, RZ ;  /* 0x000000060f0e7c24 */ /* 0x000fe2000f8e02ff */
[----:B0-----:R-:W-:-:S09]  /*0150*/  UISETP.GE.AND UP0, UPT, UR5, 0x1, UPT ;  /* 0x000000010500788c */ /* 0x001fd2000bf06270 */
[----:B------:R-:W-:Y:S05]  /*0160*/  BRA.U !UP0, `(.L_x_1) ;  /* 0x0000000908447547 */ /* 0x000fea000b800000 */
[----:B------:R-:W-:Y:S01]  /*0170*/  ULOP3.LUT UR8, UR5, 0x7ffffff8, URZ, 0xc0, !UPT ;  /* 0x7ffffff805087892 */ /* 0x000fe2000f8ec0ff */
[----:B------:R-:W-:Y:S01]  /*0180*/  MOV R16, RZ ;  /* 0x000000ff00107202 */ /* 0x000fe20000000f00 */
[----:B------:R-:W-:Y:S02]  /*0190*/  ULOP3.LUT UR5, UR5, 0x7, URZ, 0xc0, !UPT ;  /* 0x0000000705057892 */ /* 0x000fe4000f8ec0ff */
[----:B------:R-:W-:Y:S01]  /*01a0*/  UIADD3 UR7, UPT, UPT, -UR8, URZ, URZ ;  /* 0x000000ff08077290 */ /* 0x000fe2000fffe1ff */
[----:B------:R-:W-:-:S11]  /*01b0*/  UMOV UR4, URZ ;  /* 0x000000ff00047c82 */ /* 0x000fd60008000000 */
.L_x_6:
[----:B------:R-:W0:Y:S01]  /*01c0*/  LDC R17, c[0x0][0x3b4] ;  /* 0x0000ed00ff117b82 */ /* 0x000e220000000800 */
[----:B------:R-:W-:Y:S01]  /*01d0*/  HFMA2 R12, -RZ, RZ, 0, 0 ;  /* 0x00000000ff0c7431 */ /* 0x000fe200000001ff */
[----:B------:R-:W-:Y:S02]  /*01e0*/  MOV R2, RZ ;  /* 0x000000ff00027202 */ /* 0x000fe40000000f00 */
[C---:B0-----:R-:W-:Y:S01]  /*01f0*/  ISETP.GE.U32.AND P0, PT, R17.reuse, 0x8, PT ;  /* 0x000000081100780c */ /* 0x041fe20003f06070 */
[----:B------:R-:W-:-:S12]  /*0200*/  IMAD R19, R17, UR4, RZ ;  /* 0x0000000411137c24 */ /* 0x000fd8000f8e02ff */
[----:B------:R-:W-:Y:S05]  /*0210*/  @!P0 BRA `(.L_x_2) ;  /* 0x0000000000c88947 */ /* 0x000fea0003800000 */
[----:B------:R-:W0:Y:S01]  /*0220*/  LDC.64 R2, c[0x0][0x390] ;  /* 0x0000e400ff027b82 */ /* 0x000e220000000a00 */
[----:B------:R-:W-:Y:S01]  /*0230*/  MOV R12, RZ ;  /* 0x000000ff000c7202 */ /* 0x000fe20000000f00 */
[----:B------:R-:W-:Y:S01]  /*0240*/  UMOV UR6, UR7 ;  /* 0x0000000700067c82 */ /* 0x000fe20008000000 */
[----:B------:R-:W-:Y:S01]  /*0250*/  MOV R18, R0 ;  /* 0x0000000000127202 */ /* 0x000fe20000000f00 */
[----:B0-----:R-:W-:-:S03]  /*0260*/  IMAD.WIDE.U32 R2, R19, 0x4, R2 ;  /* 0x0000000413027825 */ /* 0x001fc600078e0002 */
[----:B------:R-:W-:-:S04]  /*0270*/  IADD3 R4, P0, PT, R2, 0x10, RZ ;  /* 0x0000001002047810 */ /* 0x000fc80007f1e0ff */
[----:B------:R-:W-:-:S09]  /*0280*/  IADD3.X R5, PT, PT, RZ, R3, RZ, P0, !PT ;  /* 0x00000003ff057210 */ /* 0x000fd200007fe4ff */
.L_x_3:
[----:B------:R-:W0:Y:S01]  /*0290*/  LDC.64 R10, c[0x0][0x398] ;  /* 0x0000e600ff0a7b82 */ /* 0x000e220000000a00 */
[----:B------:R-:W-:Y:S02]  /*02a0*/  MOV R2, R4 ;  /* 0x0000000400027202 */ /* 0x000fe40000000f00 */
[----:B------:R-:W-:-:S05]  /*02b0*/  MOV R3, R5 ;  /* 0x0000000500037202 */ /* 0x000fca0000000f00 */
[----:B------:R-:W2:Y:S01]  /*02c0*/  LDG.E R13, desc[UR10][R2.64+-0x10] ;  /* 0xfffff00a020d7981 */ /* 0x000ea2000c1e1900 */
[----:B------:R-:W1:Y:S03]  /*02d0*/  LDC R21, c[0x0][0x3ac] ;  /* 0x0000eb00ff157b82 */ /* 0x000e660000000800 */
[----:B------:R-:W3:Y:S04]  /*02e0*/  LDG.E R23, desc[UR10][R2.64+-0xc] ;  /* 0xfffff40a02177981 */ /* 0x000ee8000c1e1900 */
[----:B------:R-:W4:Y:S04]  /*02f0*/  LDG.E R25, desc[UR10][R2.64+-0x8] ;  /* 0xfffff80a02197981 */ /* 0x000f28000c1e1900 */
[----:B------:R-:W5:Y:S01]  /*0300*/  LDG.E R29, desc[UR10][R2.64+-0x4] ;  /* 0xfffffc0a021d7981 */ /* 0x000f62000c1e1900 */
[----:B0-----:R-:W-:-:S03]  /*0310*/  IMAD.WIDE R10, R18, 0x4, R10 ;  /* 0x00000004120a7825 */ /* 0x001fc600078e020a */
[----:B------:R-:W5:Y:S04]  /*0320*/  LDG.E R28, desc[UR10][R2.64] ;  /* 0x0000000a021c7981 */ /* 0x000f68000c1e1900 */
[----:B------:R0:W2:Y:S01]  /*0330*/  LDG.E R24, desc[UR10][R10.64] ;  /* 0x0000000a0a187981 */ /* 0x0000a2000c1e1900 */
[----:B-1----:R-:W-:-:S05]  /*0340*/  IMAD.WIDE R26, R21, 0x4, R10 ;  /* 0x00000004151a7825 */ /* 0x002fca00078e020a */
[----:B------:R-:W3:Y:S01]  /*0350*/  LDG.E R20, desc[UR10][R26.64] ;  /* 0x0000000a1a147981 */ /* 0x000ee2000c1e1900 */
[----:B------:R-:W-:-:S05]  /*0360*/  IMAD.WIDE R6, R21, 0x4, R26 ;  /* 0x0000000415067825 */ /* 0x000fca00078e021a */
[----:B------:R1:W4:Y:S01]  /*0370*/  LDG.E R22, desc[UR10][R6.64] ;  /* 0x0000000a06167981 */ /* 0x000322000c1e1900 */
[----:B------:R-:W-:-:S03]  /*0380*/  IMAD.WIDE R8, R21, 0x4, R6 ;  /* 0x0000000415087825 */ /* 0x000fc600078e0206 */
[----:B------:R-:W5:Y:S01]  /*0390*/  LDG.E R27, desc[UR10][R2.64+0x4] ;  /* 0x0000040a021b7981 */ /* 0x000f62000c1e1900 */
[----:B------:R-:W-:-:S03]  /*03a0*/  IMAD.WIDE R4, R21, 0x4, R8 ;  /* 0x0000000415047825 */ /* 0x000fc600078e0208 */
[----:B------:R-:W5:Y:S01]  /*03b0*/  LDG.E R8, desc[UR10][R8.64] ;  /* 0x0000000a08087981 */ /* 0x000f62000c1e1900 */
[----:B0-----:R-:W-:-:S03]  /*03c0*/  IMAD.WIDE R10, R21, 0x4, R4 ;  /* 0x00000004150a7825 */ /* 0x001fc600078e0204 */
[----:B------:R-:W5:Y:S04]  /*03d0*/  LDG.E R5, desc[UR10][R4.64] ;  /* 0x0000000a04057981 */ /* 0x000f68000c1e1900 */
[----:B------:R-:W5:Y:S01]  /*03e0*/  LDG.E R9, desc[UR10][R2.64+0x8] ;  /* 0x0000080a02097981 */ /* 0x000f62000c1e1900 */
[----:B--2---:R-:W-:Y:S01]  /*03f0*/  FFMA R24, R13, R24, R12 ;  /* 0x000000180d187223 */ /* 0x004fe2000000000c */
[C---:B------:R-:W-:Y:S02]  /*0400*/  IMAD.WIDE R12, R21.reuse, 0x4, R10 ;  /* 0x00000004150c7825 */ /* 0x040fe400078e020a */
[----:B------:R-:W2:Y:S02]  /*0410*/  LDG.E R10, desc[UR10][R10.64] ;  /* 0x0000000a0a0a7981 */ /* 0x000ea4000c1e1900 */
[----:B-1----:R-:W-:-:S02]  /*0420*/  IMAD.WIDE R6, R21, 0x4, R12 ;  /* 0x0000000415067825 */ /* 0x002fc400078e020c */
[----:B------:R-:W2:Y:S04]  /*0430*/  LDG.E R26, desc[UR10][R12.64] ;  /* 0x0000000a0c1a7981 */ /* 0x000ea8000c1e1900 */
[----:B------:R-:W2:Y:S04]  /*0440*/  LDG.E R7, desc[UR10][R6.64] ;  /* 0x0000000a06077981 */ /* 0x000ea8000c1e1900 */
[----:B------:R-:W2:Y:S01]  /*0450*/  LDG.E R12, desc[UR10][R2.64+0xc] ;  /* 0x00000c0a020c7981 */ /* 0x000ea2000c1e1900 */
[----:B---3--:R-:W-:-:S04]  /*0460*/  FFMA R20, R23, R20, R24 ;  /* 0x0000001417147223 */ /* 0x008fc80000000018 */
[----:B----4-:R-:W-:Y:S01]  /*0470*/  FFMA R20, R25, R22, R20 ;  /* 0x0000001619147223 */ /* 0x010fe20000000014 */
[----:B------:R-:W-:-:S03]  /*0480*/  UIADD3 UR6, UPT, UPT, UR6, 0x8, URZ ;  /* 0x0000000806067890 */ /* 0x000fc6000fffe0ff */
[----:B-----5:R-:W-:Y:S01]  /*0490*/  FFMA R29, R29, R8, R20 ;  /* 0x000000081d1d7223 */ /* 0x020fe20000000014 */
[----:B------:R-:W-:-:S03]  /*04a0*/  UISETP.NE.AND UP0, UPT, UR6, URZ, UPT ;  /* 0x000000ff0600728c */ /* 0x000fc6000bf05270 */
[----:B------:R-:W-:Y:S01]  /*04b0*/  FFMA R28, R28, R5, R29 ;  /* 0x000000051c1c7223 */ /* 0x000fe2000000001d */
[----:B------:R-:W-:Y:S02]  /*04c0*/  IADD3 R4, P0, PT, R2, 0x20, RZ ;  /* 0x0000002002047810 */ /* 0x000fe40007f1e0ff */
[----:B------:R-:W-:Y:S02]  /*04d0*/  LEA R18, R21, R18, 0x3 ;  /* 0x0000001215127211 */ /* 0x000fe400078e18ff */
[----:B------:R-:W-:Y:S01]  /*04e0*/  IADD3.X R5, PT, PT, RZ, R3, RZ, P0, !PT ;  /* 0x00000003ff057210 */ /* 0x000fe200007fe4ff */
[----:B--2---:R-:W-:-:S04]  /*04f0*/  FFMA R10, R27, R10, R28 ;  /* 0x0000000a1b0a7223 */ /* 0x004fc8000000001c */
[----:B------:R-:W-:-:S04]  /*0500*/  FFMA R9, R9, R26, R10 ;  /* 0x0000001a09097223 */ /* 0x000fc8000000000a */
[----:B------:R-:W-:Y:S01]  /*0510*/  FFMA R12, R12, R7, R9 ;  /* 0x000000070c0c7223 */ /* 0x000fe20000000009 */
[----:B------:R-:W-:Y:S06]  /*0520*/  BRA.U UP0, `(.L_x_3) ;  /* 0xfffffffd00587547 */ /* 0x000fec000b83ffff */
[----:B------:R-:W-:-:S07]  /*0530*/  MOV R2, UR8 ;  /* 0x0000000800027c02 */ /* 0x000fce0008000f00 */
.L_x_2:
[----:B------:R-:W-:-:S09]  /*0540*/  UISETP.NE.AND UP0, UPT, UR5, URZ, UPT ;  /* 0x000000ff0500728c */ /* 0x000fd2000bf05270 */
[----:B------:R-:W-:Y:S05]  /*0550*/  BRA.U !UP0, `(.L_x_4) ;  /* 0x0000000508087547 */ /* 0x000fea000b800000 */
[----:B------:R-:W-:Y:S01]  /*0560*/  UIADD3 UR6, UPT, UPT, UR5, -0x1, URZ ;  /* 0xffffffff05067890 */ /* 0x000fe2000fffe0ff */
[----:B------:R-:W-:-:S03]  /*0570*/  LOP3.LUT P0, R13, R17, 0x3, RZ, 0xc0, !PT ;  /* 0x00000003110d7812 */ /* 0x000fc6000780c0ff */
[----:B------:R-:W-:-:S09]  /*0580*/  UISETP.GE.U32.AND UP0, UPT, UR6, 0x3, UPT ;  /* 0x000000030600788c */ /* 0x000fd2000bf06070 */
[----:B------:R-:W-:Y:S05]  /*0590*/  BRA.U !UP0, `(.L_x_5) ;  /* 0x0000000108707547 */ /* 0x000fea000b800000 */
[----:B------:R-:W0:Y:S01]  /*05a0*/  LDC R3, c[0x0][0x3ac] ;  /* 0x0000eb00ff037b82 */ /* 0x000e220000000800 */
[CC--:B------:R-:W-:Y:S02]  /*05b0*/  IADD3 R9, PT, PT, R19.reuse, R2.reuse, RZ ;  /* 0x0000000213097210 */ /* 0x0c0fe40007ffe0ff */
[----:B------:R-:W-:-:S04]  /*05c0*/  IADD3 R18, P1, PT, R19, R2, RZ ;  /* 0x0000000213127210 */ /* 0x000fc80007f3e0ff */
[----:B------:R-:W-:Y:S01]  /*05d0*/  IADD3.X R20, PT, PT, RZ, RZ, RZ, P1, !PT ;  /* 0x000000ffff147210 */ /* 0x000fe20000ffe4ff */
[----:B------:R-:W1:Y:S08]  /*05e0*/  LDC.64 R6, c[0x0][0x398] ;  /* 0x0000e600ff067b82 */ /* 0x000e700000000a00 */
[----:B------:R-:W2:Y:S08]  /*05f0*/  LDC.64 R10, c[0x0][0x390] ;  /* 0x0000e400ff0a7b82 */ /* 0x000eb00000000a00 */
[----:B------:R-:W3:Y:S01]  /*0600*/  LDC.64 R4, c[0x0][0x390] ;  /* 0x0000e400ff047b82 */ /* 0x000ee20000000a00 */
[----:B0-----:R-:W-:-:S04]  /*0610*/  IMAD R21, R2, R3, R0 ;  /* 0x0000000302157224 */ /* 0x001fc800078e0200 */
[----:B-1----:R-:W-:-:S04]  /*0620*/  IMAD.WIDE R6, R21, 0x4, R6 ;  /* 0x0000000415067825 */ /* 0x002fc800078e0206 */
[----:B--2---:R-:W-:-:S04]  /*0630*/  IMAD.WIDE.U32 R10, R9, 0x4, R10 ;  /* 0x00000004090a7825 */ /* 0x004fc800078e000a */
[----:B------:R-:W-:Y:S02]  /*0640*/  IMAD.WIDE R8, R3, 0x4, R6 ;  /* 0x0000000403087825 */ /* 0x000fe400078e0206 */
[----:B------:R-:W2:Y:S01]  /*0650*/  LDG.E R11, desc[UR10][R10.64] ;  /* 0x0000000a0a0b7981 */ /* 0x000ea2000c1e1900 */
[----:B---3--:R-:W-:-:S03]  /*0660*/  LEA R4, P1, R18, R4, 0x2 ;  /* 0x0000000412047211 */ /* 0x008fc600078210ff */
[----:B------:R-:W2:Y:S01]  /*0670*/  LDG.E R6, desc[UR10][R6.64] ;  /* 0x0000000a06067981 */ /* 0x000ea2000c1e1900 */
[----:B------:R-:W-:Y:S01]  /*0680*/  LEA.HI.X R5, R18, R5, R20, 0x2, P1 ;  /* 0x0000000512057211 */ /* 0x000fe200008f1414 */
[C---:B------:R-:W-:Y:S02]  /*0690*/  IMAD.WIDE R20, R3.reuse, 0x4, R8 ;  /* 0x0000000403147825 */ /* 0x040fe400078e0208 */
[----:B------:R-:W3:Y:S04]  /*06a0*/  LDG.E R8, desc[UR10][R8.64] ;  /* 0x0000000a08087981 */ /* 0x000ee8000c1e1900 */
[----:B------:R-:W3:Y:S01]  /*06b0*/  LDG.E R18, desc[UR10][R4.64+0x4] ;  /* 0x0000040a04127981 */ /* 0x000ee2000c1e1900 */
[----:B------:R-:W-:-:S03]  /*06c0*/  IMAD.WIDE R22, R3, 0x4, R20 ;  /* 0x0000000403167825 */ /* 0x000fc600078e0214 */
[----:B------:R-:W4:Y:S04]  /*06d0*/  LDG.E R20, desc[UR10][R20.64] ;  /* 0x0000000a14147981 */ /* 0x000f28000c1e1900 */
[----:B------:R-:W4:Y:S04]  /*06e0*/  LDG.E R24, desc[UR10][R4.64+0x8] ;  /* 0x0000080a04187981 */ /* 0x000f28000c1e1900 */
[----:B------:R-:W5:Y:S04]  /*06f0*/  LDG.E R22, desc[UR10][R22.64] ;  /* 0x0000000a16167981 */ /* 0x000f68000c1e1900 */
[----:B------:R-:W5:Y:S01]  /*0700*/  LDG.E R26, desc[UR10][R4.64+0xc] ;  /* 0x00000c0a041a7981 */ /* 0x000f62000c1e1900 */
[----:B------:R-:W-:Y:S01]  /*0710*/  IADD3 R2, PT, PT, R2, 0x4, RZ ;  /* 0x0000000402027810 */ /* 0x000fe20007ffe0ff */
[----:B--2---:R-:W-:-:S04]  /*0720*/  FFMA R11, R11, R6, R12 ;  /* 0x000000060b0b7223 */ /* 0x004fc8000000000c */
[----:B---3--:R-:W-:-:S04]  /*0730*/  FFMA R11, R18, R8, R11 ;  /* 0x00000008120b7223 */ /* 0x008fc8000000000b */
[----:B----4-:R-:W-:-:S04]  /*0740*/  FFMA R11, R24, R20, R11 ;  /* 0x00000014180b7223 */ /* 0x010fc8000000000b */
[----:B-----5:R-:W-:-:S07]  /*0750*/  FFMA R12, R26, R22, R11 ;  /* 0x000000161a0c7223 */ /* 0x020fce000000000b */
.L_x_5:
[----:B------:R-:W-:Y:S05]  /*0760*/  @!P0 BRA `(.L_x_4) ;  /* 0x0000000000848947 */ /* 0x000fea0003800000 */
[----:B------:R-:W-:Y:S01]  /*0770*/  ISETP.NE.AND P1, PT, R13, 0x1, PT ;  /* 0x000000010d00780c */ /* 0x000fe20003f25270 */
[----:B------:R-:W0:Y:S01]  /*0780*/  LDC.64 R10, c[0x0][0x390] ;  /* 0x0000e400ff0a7b82 */ /* 0x000e220000000a00 */
[----:B------:R-:W-:-:S04]  /*0790*/  LOP3.LUT R17, R17, 0x1, RZ, 0xc0, !PT ;  /* 0x0000000111117812 */ /* 0x000fc800078ec0ff */
[----:B------:R-:W-:-:S03]  /*07a0*/  ISETP.NE.U32.AND P0, PT, R17, 0x1, PT ;  /* 0x000000011100780c */ /* 0x000fc60003f05070 */
[----:B------:R-:W1:Y:S04]  /*07b0*/  LDC.64 R20, c[0x0][0x398] ;  /* 0x0000e600ff147b82 */ /* 0x000e680000000a00 */
[CC--:B------:R-:W-:Y:S02]  /*07c0*/  @P1 IADD3 R17, PT, PT, R19.reuse, R2.reuse, RZ ;  /* 0x0000000213111210 */ /* 0x0c0fe40007ffe0ff */
[----:B------:R-:W-:Y:S02]  /*07d0*/  @P1 IADD3 R18, P2, PT, R19, R2, RZ ;  /* 0x0000000213121210 */ /* 0x000fe40007f5e0ff */
[----:B------:R-:W2:Y:S08]  /*07e0*/  @P1 LDC R13, c[0x0][0x3ac] ;  /* 0x0000eb00ff0d1b82 */ /* 0x000eb00000000800 */
[----:B------:R-:W3:Y:S01]  /*07f0*/  @P1 LDC.64 R8, c[0x0][0x390] ;  /* 0x0000e400ff081b82 */ /* 0x000ee20000000a00 */
[----:B0-----:R-:W-:Y:S01]  /*0800*/  @P1 IMAD.WIDE.U32 R10, R17, 0x4, R10 ;  /* 0x00000004110a1825 */ /* 0x001fe200078e000a */
[----:B------:R-:W-:-:S05]  /*0810*/  @P1 IADD3.X R17, PT, PT, RZ, RZ, RZ, P2, !PT ;  /* 0x000000ffff111210 */ /* 0x000fca00017fe4ff */
[----:B------:R-:W4:Y:S01]  /*0820*/  @P1 LDG.E R11, desc[UR10][R10.64] ;  /* 0x0000000a0a0b1981 */ /* 0x000f22000c1e1900 */
[----:B------:R-:W0:Y:S08]  /*0830*/  @!P0 LDC R3, c[0x0][0x3ac] ;  /* 0x0000eb00ff038b82 */ /* 0x000e300000000800 */
[----:B------:R-:W5:Y:S01]  /*0840*/  LDC.64 R4, c[0x0][0x390] ;  /* 0x0000e400ff047b82 */ /* 0x000f620000000a00 */
[C---:B--2---:R-:W-:Y:S01]  /*0850*/  @P1 IMAD R23, R2.reuse, R13, R0 ;  /* 0x0000000d02171224 */ /* 0x044fe200078e0200 */
[----:B------:R-:W-:-:S03]  /*0860*/  @P1 IADD3 R2, PT, PT, R2, 0x2, RZ ;  /* 0x0000000202021810 */ /* 0x000fc60007ffe0ff */
[----:B-1----:R-:W-:-:S03]  /*0870*/  @P1 IMAD.WIDE R20, R23, 0x4, R20 ;  /* 0x0000000417141825 */ /* 0x002fc600078e0214 */
[----:B------:R-:W1:Y:S01]  /*0880*/  LDC.64 R6, c[0x0][0x398] ;  /* 0x0000e600ff067b82 */ /* 0x000e620000000a00 */
[C---:B---3--:R-:W-:Y:S02]  /*0890*/  @P1 LEA R8, P2, R18.reuse, R8, 0x2 ;  /* 0x0000000812081211 */ /* 0x048fe400078410ff */
[----:B------:R-:W-:Y:S02]  /*08a0*/  @!P0 IADD3 R23, PT, PT, R19, R2, RZ ;  /* 0x0000000213178210 */ /* 0x000fe40007ffe0ff */
[----:B------:R-:W-:Y:S01]  /*08b0*/  @P1 LEA.HI.X R9, R18, R9, R17, 0x2, P2 ;  /* 0x0000000912091211 */ /* 0x000fe200010f1411 */
[----:B------:R-:W-:Y:S01]  /*08c0*/  @P1 IMAD.WIDE R18, R13, 0x4, R20 ;  /* 0x000000040d121825 */ /* 0x000fe200078e0214 */
[----:B------:R-:W4:Y:S03]  /*08d0*/  @P1 LDG.E R17, desc[UR10][R20.64] ;  /* 0x0000000a14111981 */ /* 0x000f26000c1e1900 */
[----:B0-----:R-:W-:Y:S01]  /*08e0*/  @!P0 IMAD R3, R2, R3, R0 ;  /* 0x0000000302038224 */ /* 0x001fe200078e0200 */
[----:B------:R-:W2:Y:S04]  /*08f0*/  @P1 LDG.E R8, desc[UR10][R8.64+0x4] ;  /* 0x0000040a08081981 */ /* 0x000ea8000c1e1900 */
[----:B------:R-:W2:Y:S01]  /*0900*/  @P1 LDG.E R18, desc[UR10][R18.64] ;  /* 0x0000000a12121981 */ /* 0x000ea2000c1e1900 */
[----:B-----5:R-:W-:-:S06]  /*0910*/  @!P0 IMAD.WIDE.U32 R4, R23, 0x4, R4 ;  /* 0x0000000417048825 */ /* 0x020fcc00078e0004 */
[----:B------:R-:W3:Y:S01]  /*0920*/  @!P0 LDG.E R5, desc[UR10][R4.64] ;  /* 0x0000000a04058981 */ /* 0x000ee2000c1e1900 */
[----:B-1----:R-:W-:-:S06]  /*0930*/  @!P0 IMAD.WIDE R6, R3, 0x4, R6 ;  /* 0x0000000403068825 */ /* 0x002fcc00078e0206 */
[----:B------:R-:W3:Y:S01]  /*0940*/  @!P0 LDG.E R6, desc[UR10][R6.64] ;  /* 0x0000000a06068981 */ /* 0x000ee2000c1e1900 */
[----:B----4-:R-:W-:-:S04]  /*0950*/  @P1 FFMA R11, R11, R17, R12 ;  /* 0x000000110b0b1223 */ /* 0x010fc8000000000c */
[----:B--2---:R-:W-:-:S04]  /*0960*/  @P1 FFMA R12, R8, R18, R11 ;  /* 0x00000012080c1223 */ /* 0x004fc8000000000b */
[----:B---3--:R-:W-:-:S07]  /*0970*/  @!P0 FFMA R12, R5, R6, R12 ;  /* 0x00000006050c8223 */ /* 0x008fce000000000c */
.L_x_4:
[----:B------:R-:W0:Y:S01]  /*0980*/  LDC R13, c[0x0][0x3ac] ;  /* 0x0000eb00ff0d7b82 */ /* 0x000e220000000800 */
[----:B------:R-:W-:Y:S01]  /*0990*/  IADD3 R9, PT, PT, R14, UR4, RZ ;  /* 0x000000040e097c10 */ /* 0x000fe2000fffe0ff */
[----:B------:R-:W1:Y:S06]  /*09a0*/  LDCU UR6, c[0x0][0x3b0] ;  /* 0x00007600ff0677ac */ /* 0x000e6c0008000800 */
[----:B------:R-:W2:Y:S08]  /*09b0*/  LDC.64 R2, c[0x0][0x388] ;  /* 0x0000e200ff027b82 */ /* 0x000eb00000000a00 */
[----:B------:R-:W3:Y:S01]  /*09c0*/  LDC.64 R4, c[0x0][0x380] ;  /* 0x0000e000ff047b82 */ /* 0x000ee20000000a00 */
[----:B0-----:R-:W-:-:S04]  /*09d0*/  IMAD R7, R13, UR4, R0 ;  /* 0x000000040d077c24 */ /* 0x001fc8000f8e0200 */
[----:B--2---:R-:W-:-:S06]  /*09e0*/  IMAD.WIDE R2, R7, 0x4, R2 ;  /* 0x0000000407027825 */ /* 0x004fcc00078e0202 */
[----:B------:R-:W2:Y:S01]  /*09f0*/  LDG.E R3, desc[UR10][R2.64] ;  /* 0x0000000a02037981 */ /* 0x000ea2000c1e1900 */
[----:B---3--:R-:W-:-:S06]  /*0a00*/  IMAD.WIDE.U32 R4, R9, 0x4, R4 ;  /* 0x0000000409047825 */ /* 0x008fcc00078e0004 */
[----:B------:R-:W3:Y:S01]  /*0a10*/  LDG.E R4, desc[UR10][R4.64] ;  /* 0x0000000a04047981 */ /* 0x000ee2000c1e1900 */
[----:B------:R-:W-:-:S04]  /*0a20*/  UIADD3 UR4, UPT, UPT, UR4, 0x1, URZ ;  /* 0x0000000104047890 */ /* 0x000fc8000fffe0ff */
[----:B-1----:R-:W-:Y:S01]  /*0a30*/  UISETP.NE.AND UP0, UPT, UR4, UR6, UPT ;  /* 0x000000060400728c */ /* 0x002fe2000bf05270 */
[----:B--2---:R-:W-:-:S04]  /*0a40*/  FADD R7, R3, R12 ;  /* 0x0000000c03077221 */ /* 0x004fc80000000000 */
[----:B---3--:R-:W-:-:S04]  /*0a50*/  FFMA R16, R7, R4, R16 ;  /* 0x0000000407107223 */ /* 0x008fc80000000010 */
[----:B------:R-:W-:Y:S05]  /*0a60*/  BRA.U !UP0, `(.L_x_0) ;  /* 0x00000009080c7547 */ /* 0x000fea000b800000 */
[----:B------:R-:W-:Y:S05]  /*0a70*/  BRA `(.L_x_6) ;  /* 0xfffffff400d07947 */ /* 0x000fea000383ffff */
.L_x_1:
[----:B------:R-:W-:Y:S01]  /*0a80*/  UISETP.GE.U32.AND UP1, UPT, UR6, 0x8, UPT ;  /* 0x000000080600788c */ /* 0x000fe2000bf26070 */
[----:B------:R-:W-:Y:S01]  /*0a90*/  HFMA2 R16, -RZ, RZ, 0, 0 ;  /* 0x00000000ff107431 */ /* 0x000fe200000001ff */
[----:B------:R-:W-:Y:S01]  /*0aa0*/  ULOP3.LUT UR7, UR6, 0x7, URZ, 0xc0, !UPT ;  /* 0x0000000706077892 */ /* 0x000fe2000f8ec0ff */
[----:B------:R-:W-:-:S03]  /*0ab0*/  UMOV UR4, URZ ;  /* 0x000000ff00047c82 */ /* 0x000fc60008000000 */
[----:B------:R-:W-:-:S03]  /*0ac0*/  UISETP.NE.AND UP0, UPT, UR7, URZ, UPT ;  /* 0x000000ff0700728c */ /* 0x000fc6000bf05270 */
[----:B------:R-:W-:Y:S08]  /*0ad0*/  BRA.U !UP1, `(.L_x_7) ;  /* 0x0000000109cc7547 */ /* 0x000ff0000b800000 */
[----:B------:R-:W-:Y:S01]  /*0ae0*/  MOV R16, RZ ;  /* 0x000000ff00107202 */ /* 0x000fe20000000f00 */
[----:B------:R-:W-:Y:S01]  /*0af0*/  ULOP3.LUT UR4, UR6, 0x7ffffff8, URZ, 0xc0, !UPT ;  /* 0x7ffffff806047892 */ /* 0x000fe2000f8ec0ff */
[----:B------:R-:W-:-:S11]  /*0b00*/  UMOV UR5, URZ ;  /* 0x000000ff00057c82 */ /* 0x000fd60008000000 */
.L_x_8:
[----:B------:R-:W0:Y:S01]  /*0b10*/  LDC.64 R6, c[0x0][0x388] ;  /* 0x0000e200ff067b82 */ /* 0x000e220000000a00 */
[----:B------:R-:W-:-:S07]  /*0b20*/  IMAD R5, R13, UR5, R0 ;  /* 0x000000050d057c24 */ /* 0x000fce000f8e0200 */
[----:B------:R-:W1:Y:S01]  /*0b30*/  LDC.64 R2, c[0x0][0x380] ;  /* 0x0000e000ff027b82 */ /* 0x000e620000000a00 */
[----:B0-----:R-:W-:Y:S01]  /*0b40*/  IMAD.WIDE R6, R5, 0x4, R6 ;  /* 0x0000000405067825 */ /* 0x001fe200078e0206 */
[----:B------:R-:W-:-:S04]  /*0b50*/  IADD3 R5, PT, PT, R14, UR5, RZ ;  /* 0x000000050e057c10 */ /* 0x000fc8000fffe0ff */
[----:B------:R0:W2:Y:S01]  /*0b60*/  LDG.E R12, desc[UR10][R6.64] ;  /* 0x0000000a060c7981 */ /* 0x0000a2000c1e1900 */
[----:B------:R-:W-:-:S04]  /*0b70*/  IMAD.WIDE R8, R13, 0x4, R6 ;  /* 0x000000040d087825 */ /* 0x000fc800078e0206 */
[----:B-1----:R-:W-:Y:S01]  /*0b80*/  IMAD.WIDE.U32 R2, R5, 0x4, R2 ;  /* 0x0000000405027825 */ /* 0x002fe200078e0002 */
[----:B------:R1:W3:Y:S03]  /*0b90*/  LDG.E R20, desc[UR10][R8.64] ;  /* 0x0000000a08147981 */ /* 0x0002e6000c1e1900 */
[C---:B------:R-:W-:Y:S01]  /*0ba0*/  IMAD.WIDE R10, R13.reuse, 0x4, R8 ;  /* 0x000000040d0a7825 */ /* 0x040fe200078e0208 */
[----:B------:R-:W4:Y:S04]  /*0bb0*/  LDG.E R17, desc[UR10][R2.64] ;  /* 0x0000000a02117981 */ /* 0x000f28000c1e1900 */
[----:B------:R-:W5:Y:S01]  /*0bc0*/  LDG.E R21, desc[UR10][R2.64+0x4] ;  /* 0x0000040a02157981 */ /* 0x000f62000c1e1900 */
[----:B------:R-:W-:-:S03]  /*0bd0*/  IMAD.WIDE R24, R13, 0x4, R10 ;  /* 0x000000040d187825 */ /* 0x000fc600078e020a */
[----:B------:R1:W5:Y:S01]  /*0be0*/  LDG.E R18, desc[UR10][R10.64] ;  /* 0x0000000a0a127981 */ /* 0x000362000c1e1900 */
[----:B------:R-:W-:-:S03]  /*0bf0*/  IMAD.WIDE R4, R13, 0x4, R24 ;  /* 0x000000040d047825 */ /* 0x000fc600078e0218 */
[----:B------:R-:W5:Y:S04]  /*0c00*/  LDG.E R19, desc[UR10][R2.64+0x8] ;  /* 0x0000080a02137981 */ /* 0x000f68000c1e1900 */
[----:B------:R2:W5:Y:S01]  /*0c10*/  LDG.E R22, desc[UR10][R24.64] ;  /* 0x0000000a18167981 */ /* 0x000562000c1e1900 */
[----:B0-----:R-:W-:-:S03]  /*0c20*/  IMAD.WIDE R6, R13, 0x4, R4 ;  /* 0x000000040d067825 */ /* 0x001fc600078e0204 */
[----:B------:R-:W5:Y:S01]  /*0c30*/  LDG.E R23, desc[UR10][R2.64+0xc] ;  /* 0x00000c0a02177981 */ /* 0x000f62000c1e1900 */
[----:B-1----:R-:W-:-:S03]  /*0c40*/  IMAD.WIDE R8, R13, 0x4, R6 ;  /* 0x000000040d087825 */ /* 0x002fc600078e0206 */
[----:B------:R-:W5:Y:S04]  /*0c50*/  LDG.E R4, desc[UR10][R4.64] ;  /* 0x0000000a04047981 */ /* 0x000f68000c1e1900 */
[----:B------:R-:W5:Y:S01]  /*0c60*/  LDG.E R27, desc[UR10][R2.64+0x10] ;  /* 0x0000100a021b7981 */ /* 0x000f62000c1e1900 */
[----:B------:R-:W-:-:S03]  /*0c70*/  IMAD.WIDE R10, R13, 0x4, R8 ;  /* 0x000000040d0a7825 */ /* 0x000fc600078e0208 */
[----:B------:R0:W5:Y:S04]  /*0c80*/  LDG.E R26, desc[UR10][R6.64] ;  /* 0x0000000a061a7981 */ /* 0x000168000c1e1900 */
[----:B------:R-:W5:Y:S04]  /*0c90*/  LDG.E R29, desc[UR10][R2.64+0x14] ;  /* 0x0000140a021d7981 */ /* 0x000f68000c1e1900 */
[----:B------:R-:W5:Y:S04]  /*0ca0*/  LDG.E R28, desc[UR10][R8.64] ;  /* 0x0000000a081c7981 */ /* 0x000f68000c1e1900 */
[----:B------:R-:W5:Y:S04]  /*0cb0*/  LDG.E R5, desc[UR10][R2.64+0x18] ;  /* 0x0000180a02057981 */ /* 0x000f68000c1e1900 */
[----:B------:R-:W5:Y:S04]  /*0cc0*/  LDG.E R10, desc[UR10][R10.64] ;  /* 0x0000000a0a0a7981 */ /* 0x000f68000c1e1900 */
[----:B------:R1:W5:Y:S01]  /*0cd0*/  LDG.E R24, desc[UR10][R2.64+0x1c] ;  /* 0x00001c0a02187981 */ /* 0x000362000c1e1900 */
[----:B------:R-:W-:-:S04]  /*0ce0*/  UIADD3 UR5, UPT, UPT, UR5, 0x8, URZ ;  /* 0x0000000805057890 */ /* 0x000fc8000fffe0ff */
[----:B------:R-:W-:Y:S01]  /*0cf0*/  UISETP.NE.AND UP1, UPT, UR5, UR4, UPT ;  /* 0x000000040500728c */ /* 0x000fe2000bf25270 */
[----:B--2---:R-:W-:-:S04]  /*0d00*/  FADD R25, RZ, R12 ;  /* 0x0000000cff197221 */ /* 0x004fc80000000000 */
[----:B----4-:R-:W-:Y:S01]  /*0d10*/  FFMA R16, R25, R17, R16 ;  /* 0x0000001119107223 */ /* 0x010fe20000000010 */
[----:B---3--:R-:W-:-:S04]  /*0d20*/  FADD R17, RZ, R20 ;  /* 0x00000014ff117221 */ /* 0x008fc80000000000 */
[----:B-----5:R-:W-:Y:S01]  /*0d30*/  FFMA R16, R17, R21, R16 ;  /* 0x0000001511107223 */ /* 0x020fe20000000010 */
[----:B0-----:R-:W-:-:S04]  /*0d40*/  FADD R7, RZ, R18 ;  /* 0x00000012ff077221 */ /* 0x001fc80000000000 */
[----:B------:R-:W-:Y:S01]  /*0d50*/  FFMA R16, R7, R19, R16 ;  /* 0x0000001307107223 */ /* 0x000fe20000000010 */
[----:B------:R-:W-:-:S04]  /*0d60*/  FADD R7, RZ, R22 ;  /* 0x00000016ff077221 */ /* 0x000fc80000000000 */
[----:B------:R-:W-:Y:S01]  /*0d70*/  FFMA R16, R7, R23, R16 ;  /* 0x0000001707107223 */ /* 0x000fe20000000010 */
[----:B------:R-:W-:-:S04]  /*0d80*/  FADD R7, RZ, R4 ;  /* 0x00000004ff077221 */ /* 0x000fc80000000000 */
[----:B------:R-:W-:Y:S01]  /*0d90*/  FFMA R16, R7, R27, R16 ;  /* 0x0000001b07107223 */ /* 0x000fe20000000010 */
[----:B-1----:R-:W-:-:S04]  /*0da0*/  FADD R3, RZ, R26 ;  /* 0x0000001aff037221 */ /* 0x002fc80000000000 */
[----:B------:R-:W-:Y:S01]  /*0db0*/  FFMA R16, R3, R29, R16 ;  /* 0x0000001d03107223 */ /* 0x000fe20000000010 */
[----:B------:R-:W-:-:S04]  /*0dc0*/  FADD R3, RZ, R28 ;  /* 0x0000001cff037221 */ /* 0x000fc80000000000 */
[----:B------:R-:W-:Y:S01]  /*0dd0*/  FFMA R3, R3, R5, R16 ;  /* 0x0000000503037223 */ /* 0x000fe20000000010 */
[----:B------:R-:W-:-:S04]  /*0de0*/  FADD R10, RZ, R10 ;  /* 0x0000000aff0a7221 */ /* 0x000fc80000000000 */
[----:B------:R-:W-:Y:S01]  /*0df0*/  FFMA R16, R10, R24, R3 ;  /* 0x000000180a107223 */ /* 0x000fe20000000003 */
[----:B------:R-:W-:Y:S06]  /*0e00*/  BRA.U UP1, `(.L_x_8) ;  /* 0xfffffffd01407547 */ /* 0x000fec000b83ffff */
.L_x_7:
[----:B------:R-:W-:Y:S05]  /*0e10*/  BRA.U !UP0, `(.L_x_0) ;  /* 0x0000000508207547 */ /* 0x000fea000b800000 */
[----:B------:R-:W-:Y:S02]  /*0e20*/  UISETP.GE.U32.AND UP0, UPT, UR7, 0x4, UPT ;  /* 0x000000040700788c */ /* 0x000fe4000bf06070 */
[----:B------:R-:W-:-:S04]  /*0e30*/  ULOP3.LUT UR8, UR6, 0x3, URZ, 0xc0, !UPT ;  /* 0x0000000306087892 */ /* 0x000fc8000f8ec0ff */
[----:B------:R-:W-:-:S03]  /*0e40*/  UISETP.NE.AND UP1, UPT, UR8, URZ, UPT ;  /* 0x000000ff0800728c */ /* 0x000fc6000bf25270 */
[----:B------:R-:W-:Y:S08]  /*0e50*/  BRA.U !UP0, `(.L_x_9) ;  /* 0x00000001087c7547 */ /* 0x000ff0000b800000 */
[----:B------:R-:W0:Y:S01]  /*0e60*/  LDC.64 R4, c[0x0][0x388] ;  /* 0x0000e200ff047b82 */ /* 0x000e220000000a00 */
[----:B------:R-:W1:Y:S01]  /*0e70*/  LDCU.64 UR12, c[0x0][0x380] ;  /* 0x00007000ff0c77ac */ /* 0x000e620008000a00 */
[----:B------:R-:W-:Y:S01]  /*0e80*/  IMAD R3, R13, UR4, R0 ;  /* 0x000000040d037c24 */ /* 0x000fe2000f8e0200 */
[----:B------:R-:W-:-:S05]  /*0e90*/  IADD3 R9, PT, PT, R14, UR4, RZ ;  /* 0x000000040e097c10 */ /* 0x000fca000fffe0ff */
[----:B------:R-:W2:Y:S01]  /*0ea0*/  LDC.64 R6, c[0x0][0x380] ;  /* 0x0000e000ff067b82 */ /* 0x000ea20000000a00 */
[----:B0-----:R-:W-:Y:S01]  /*0eb0*/  IMAD.WIDE R4, R3, 0x4, R4 ;  /* 0x0000000403047825 */ /* 0x001fe200078e0204 */
[----:B------:R-:W-:-:S04]  /*0ec0*/  IADD3 R3, P0, PT, R14, UR4, RZ ;  /* 0x000000040e037c10 */ /* 0x000fc8000ff1e0ff */
[----:B------:R-:W-:Y:S02]  /*0ed0*/  IADD3.X R10, PT, PT, RZ, RZ, RZ, P0, !PT ;  /* 0x000000ffff0a7210 */ /* 0x000fe400007fe4ff */
[----:B-1----:R-:W-:Y:S01]  /*0ee0*/  LEA R2, P0, R3, UR12, 0x2 ;  /* 0x0000000c03027c11 */ /* 0x002fe2000f8010ff */
[----:B--2---:R-:W-:-:S04]  /*0ef0*/  IMAD.WIDE.U32 R6, R9, 0x4, R6 ;  /* 0x0000000409067825 */ /* 0x004fc800078e0006 */
[----:B------:R-:W-:Y:S01]  /*0f00*/  IMAD.WIDE R8, R13, 0x4, R4 ;  /* 0x000000040d087825 */ /* 0x000fe200078e0204 */
[----:B------:R-:W-:Y:S01]  /*0f10*/  LEA.HI.X R3, R3, UR13, R10, 0x2, P0 ;  /* 0x0000000d03037c11 */ /* 0x000fe200080f140a */
[----:B------:R-:W2:Y:S02]  /*0f20*/  LDG.E R4, desc[UR10][R4.64] ;  /* 0x0000000a04047981 */ /* 0x000ea4000c1e1900 */
[C---:B------:R-:W-:Y:S02]  /*0f30*/  IMAD.WIDE R10, R13.reuse, 0x4, R8 ;  /* 0x000000040d0a7825 */ /* 0x040fe400078e0208 */
[----:B------:R-:W3:Y:S04]  /*0f40*/  LDG.E R6, desc[UR10][R6.64] ;  /* 0x0000000a06067981 */ /* 0x000ee8000c1e1900 */
[----:B------:R-:W4:Y:S01]  /*0f50*/  LDG.E R12, desc[UR10][R8.64] ;  /* 0x0000000a080c7981 */ /* 0x000f22000c1e1900 */
[----:B------:R-:W-:-:S03]  /*0f60*/  IMAD.WIDE R18, R13, 0x4, R10 ;  /* 0x000000040d127825 */ /* 0x000fc600078e020a */
[----:B------:R-:W5:Y:S04]  /*0f70*/  LDG.E R17, desc[UR10][R2.64+0x4] ;  /* 0x0000040a02117981 */ /* 0x000f68000c1e1900 */
[----:B------:R-:W5:Y:S04]  /*0f80*/  LDG.E R20, desc[UR10][R10.64] ;  /* 0x0000000a0a147981 */ /* 0x000f68000c1e1900 */
[----:B------:R-:W5:Y:S04]  /*0f90*/  LDG.E R21, desc[UR10][R2.64+0x8] ;  /* 0x0000080a02157981 */ /* 0x000f68000c1e1900 */
[----:B------:R-:W5:Y:S04]  /*0fa0*/  LDG.E R18, desc[UR10][R18.64] ;  /* 0x0000000a12127981 */ /* 0x000f68000c1e1900 */
[----:B------:R-:W5:Y:S01]  /*0fb0*/  LDG.E R22, desc[UR10][R2.64+0xc] ;  /* 0x00000c0a02167981 */ /* 0x000f62000c1e1900 */
[----:B------:R-:W-:Y:S01]  /*0fc0*/  UIADD3 UR4, UPT, UPT, UR4, 0x4, URZ ;  /* 0x0000000404047890 */ /* 0x000fe2000fffe0ff */
[----:B--2---:R-:W-:-:S04]  /*0fd0*/  FADD R5, RZ, R4 ;  /* 0x00000004ff057221 */ /* 0x004fc80000000000 */
[----:B---3--:R-:W-:Y:S01]  /*0fe0*/  FFMA R5, R5, R6, R16 ;  /* 0x0000000605057223 */ /* 0x008fe20000000010 */
[----:B----4-:R-:W-:-:S04]  /*0ff0*/  FADD R12, RZ, R12 ;  /* 0x0000000cff0c7221 */ /* 0x010fc80000000000 */
[----:B-----5:R-:W-:Y:S01]  /*1000*/  FFMA R5, R12, R17, R5 ;  /* 0x000000110c057223 */ /* 0x020fe20000000005 */
[----:B------:R-:W-:-:S04]  /*1010*/  FADD R20, RZ, R20 ;  /* 0x00000014ff147221 */ /* 0x000fc80000000000 */
[----:B------:R-:W-:Y:S01]  /*1020*/  FFMA R5, R20, R21, R5 ;  /* 0x0000001514057223 */ /* 0x000fe20000000005 */
[----:B------:R-:W-:-:S04]  /*1030*/  FADD R16, RZ, R18 ;  /* 0x00000012ff107221 */ /* 0x000fc80000000000 */
[----:B------:R-:W-:-:S07]  /*1040*/  FFMA R16, R16, R22, R5 ;  /* 0x0000001610107223 */ /* 0x000fce0000000005 */
.L_x_9:
[----:B------:R-:W-:Y:S05]  /*1050*/  BRA.U !UP1, `(.L_x_0) ;  /* 0x0000000109907547 */ /* 0x000fea000b800000 */
[----:B------:R-:W-:Y:S02]  /*1060*/  UISETP.NE.AND UP0, UPT, UR8, 0x1, UPT ;  /* 0x000000010800788c */ /* 0x000fe4000bf05270 */
[----:B------:R-:W-:-:S04]  /*1070*/  ULOP3.LUT UR5, UR6, 0x1, URZ, 0xc0, !UPT ;  /* 0x0000000106057892 */ /* 0x000fc8000f8ec0ff */
[----:B------:R-:W-:-:S03]  /*1080*/  UISETP.NE.U32.AND UP1, UPT, UR5, 0x1, UPT ;  /* 0x000000010500788c */ /* 0x000fc6000bf25070 */
[----:B------:R-:W-:Y:S08]  /*1090*/  BRA.U !UP0, `(.L_x_10) ;  /* 0x0000000108547547 */ /* 0x000ff0000b800000 */
[----:B------:R-:W0:Y:S01]  /*10a0*/  LDC.64 R2, c[0x0][0x388] ;  /* 0x0000e200ff027b82 */ /* 0x000e220000000a00 */
[----:B------:R-:W1:Y:S01]  /*10b0*/  LDCU.64 UR6, c[0x0][0x380] ;  /* 0x00007000ff0677ac */ /* 0x000e620008000a00 */
[----:B------:R-:W-:Y:S01]  /*10c0*/  IMAD R7, R13, UR4, R0 ;  /* 0x000000040d077c24 */ /* 0x000fe2000f8e0200 */
[C---:B------:R-:W-:Y:S02]  /*10d0*/  IADD3 R9, PT, PT, R14.reuse, UR4, RZ ;  /* 0x000000040e097c10 */ /* 0x040fe4000fffe0ff */
[----:B------:R-:W-:-:S03]  /*10e0*/  IADD3 R11, P0, PT, R14, UR4, RZ ;  /* 0x000000040e0b7c10 */ /* 0x000fc6000ff1e0ff */
[----:B------:R-:W2:Y:S01]  /*10f0*/  LDC.64 R4, c[0x0][0x380] ;  /* 0x0000e000ff047b82 */ /* 0x000ea20000000a00 */
[----:B------:R-:W-:Y:S02]  /*1100*/  IADD3.X R12, PT, PT, RZ, RZ, RZ, P0, !PT ;  /* 0x000000ffff0c7210 */ /* 0x000fe400007fe4ff */
[----:B-1----:R-:W-:Y:S01]  /*1110*/  LEA R8, P0, R11, UR6, 0x2 ;  /* 0x000000060b087c11 */ /* 0x002fe2000f8010ff */
[----:B0-----:R-:W-:-:S05]  /*1120*/  IMAD.WIDE R2, R7, 0x4, R2 ;  /* 0x0000000407027825 */ /* 0x001fca00078e0202 */
[----:B------:R-:W3:Y:S01]  /*1130*/  LDG.E R10, desc[UR10][R2.64] ;  /* 0x0000000a020a7981 */ /* 0x000ee2000c1e1900 */
[----:B------:R-:W-:-:S04]  /*1140*/  IMAD.WIDE R6, R13, 0x4, R2 ;  /* 0x000000040d067825 */ /* 0x000fc800078e0202 */
[----:B--2---:R-:W-:Y:S01]  /*1150*/  IMAD.WIDE.U32 R4, R9, 0x4, R4 ;  /* 0x0000000409047825 */ /* 0x004fe200078e0004 */
[----:B------:R-:W-:Y:S01]  /*1160*/  LEA.HI.X R9, R11, UR7, R12, 0x2, P0 ;  /* 0x000000070b097c11 */ /* 0x000fe200080f140c */
[----:B------:R-:W2:Y:S04]  /*1170*/  LDG.E R6, desc[UR10][R6.64] ;  /* 0x0000000a06067981 */ /* 0x000ea8000c1e1900 */
[----:B------:R-:W4:Y:S04]  /*1180*/  LDG.E R4, desc[UR10][R4.64] ;  /* 0x0000000a04047981 */ /* 0x000f28000c1e1900 */
[----:B------:R-:W5:Y:S01]  /*1190*/  LDG.E R8, desc[UR10][R8.64+0x4] ;  /* 0x0000040a08087981 */ /* 0x000f62000c1e1900 */
[----:B------:R-:W-:Y:S01]  /*11a0*/  UIADD3 UR4, UPT, UPT, UR4, 0x2, URZ ;  /* 0x0000000204047890 */ /* 0x000fe2000fffe0ff */
[----:B---3--:R-:W-:-:S04]  /*11b0*/  FADD R11, RZ, R10 ;  /* 0x0000000aff0b7221 */ /* 0x008fc80000000000 */
[----:B----4-:R-:W-:Y:S01]  /*11c0*/  FFMA R11, R11, R4, R16 ;  /* 0x000000040b0b7223 */ /* 0x010fe20000000010 */
[----:B--2---:R-:W-:-:S04]  /*11d0*/  FADD R16, RZ, R6 ;  /* 0x00000006ff107221 */ /* 0x004fc80000000000 */
[----:B-----5:R-:W-:-:S07]  /*11e0*/  FFMA R16, R16, R8, R11 ;  /* 0x0000000810107223 */ /* 0x020fce000000000b */
.L_x_10:
[----:B------:R-:W-:Y:S05]  /*11f0*/  BRA.U UP1, `(.L_x_0) ;  /* 0x0000000101287547 */ /* 0x000fea000b800000 */
[----:B------:R-:W0:Y:S01]  /*1200*/  LDC.64 R2, c[0x0][0x388] ;  /* 0x0000e200ff027b82 */ /* 0x000e220000000a00 */
[----:B------:R-:W-:Y:S01]  /*1210*/  IMAD R7, R13, UR4, R0 ;  /* 0x000000040d077c24 */ /* 0x000fe2000f8e0200 */
[----:B------:R-:W-:-:S06]  /*1220*/  IADD3 R9, PT, PT, R14, UR4, RZ ;  /* 0x000000040e097c10 */ /* 0x000fcc000fffe0ff */
[----:B------:R-:W1:Y:S01]  /*1230*/  LDC.64 R4, c[0x0][0x380] ;  /* 0x0000e000ff047b82 */ /* 0x000e620000000a00 */
[----:B0-----:R-:W-:-:S06]  /*1240*/  IMAD.WIDE R2, R7, 0x4, R2 ;  /* 0x0000000407027825 */ /* 0x001fcc00078e0202 */
[----:B------:R-:W2:Y:S01]  /*1250*/  LDG.E R2, desc[UR10][R2.64] ;  /* 0x0000000a02027981 */ /* 0x000ea2000c1e1900 */
[----:B-1----:R-:W-:-:S06]  /*1260*/  IMAD.WIDE.U32 R4, R9, 0x4, R4 ;  /* 0x0000000409047825 */ /* 0x002fcc00078e0004 */
[----:B------:R-:W3:Y:S01]  /*1270*/  LDG.E R4, desc[UR10][R4.64] ;  /* 0x0000000a04047981 */ /* 0x000ee2000c1e1900 */
[----:B--2---:R-:W-:-:S04]  /*1280*/  FADD R7, RZ, R2 ;  /* 0x00000002ff077221 */ /* 0x004fc80000000000 */
[----:B---3--:R-:W-:-:S07]  /*1290*/  FFMA R16, R7, R4, R16 ;  /* 0x0000000407107223 */ /* 0x008fce0000000010 */
.L_x_0:
[----:B------:R-:W0:Y:S01]  /*12a0*/  LDC.64 R2, c[0x0][0x3a0] ;  /* 0x0000e800ff027b82 */ /* 0x000e220000000a00 */
[----:B------:R-:W-:-:S04]  /*12b0*/  IMAD R13, R15, R13, R0 ;  /* 0x0000000d0f0d7224 */ /* 0x000fc800078e0200 */
[----:B0-----:R-:W-:-:S05]  /*12c0*/  IMAD.WIDE R2, R13, 0x4, R2 ;  /* 0x000000040d027825 */ /* 0x001fca00078e0202 */
[----:B------:R-:W-:Y:S01]  /*12d0*/  STG.E desc[UR10][R2.64], R16 ;  /* 0x0000001002007986 */ /* 0x000fe2000c10190a */
[----:B------:R-:W-:Y:S05]  /*12e0*/  EXIT ;  /* 0x000000000000794d */ /* 0x000fea0003800000 */
.L_x_11:
[----:B------:R-:W-:-:S00]  /*12f0*/  BRA `(.L_x_11) ;  /* 0xfffffffc00fc7947 */ /* 0x000fc0000383ffff */
[----:B------:R-:W-:-:S00]  /*1300*/  NOP ;  /* 0x0000000000007918 */ /* 0x000fc00000000000 */
[----:B------:R-:W-:-:S00]  /*1310*/  NOP ;  /* 0x0000000000007918 */ /* 0x000fc00000000000 */
[----:B------:R-:W-:-:S00]  /*1320*/  NOP ;  /* 0x0000000000007918 */ /* 0x000fc00000000000 */
[----:B------:R-:W-:-:S00]  /*1330*/  NOP ;  /* 0x0000000000007918 */ /* 0x000fc00000000000 */
[----:B------:R-:W-:-:S00]  /*1340*/  NOP ;  /* 0x0000000000007918 */ /* 0x000fc00000000000 */
[----:B------:R-:W-:-:S00]  /*1350*/  NOP ;  /* 0x0000000000007918 */ /* 0x000fc00000000000 */
[----:B------:R-:W-:-:S00]  /*1360*/  NOP ;  /* 0x0000000000007918 */ /* 0x000fc00000000000 */
[----:B------:R-:W-:-:S00]  /*1370*/  NOP ;  /* 0x0000000000007918 */ /* 0x000fc00000000000 */
.L_x_12:


//--------------------- .nv.shared.reserved.0     --------------------------
	.section	.nv.shared.reserved.0,"aw",@nobits
	.weak		__nv_reservedSMEM_offset_0_alias
	.size		__nv_reservedSMEM_offset_0_alias, 0, 64
	.other		__nv_reservedSMEM_offset_0_alias,@"STO_CUDA_RESERVED_SHARED STV_DEFAULT"
__nv_reservedSMEM_offset_0_alias:
	.zero		0
	.zero		64


//--------------------- .nv.constant0._Z11lora_kernelPKfS0_S0_S0_Pfiiii --------------------------
	.section	.nv.constant0._Z11lora_kernelPKfS0_S0_S0_Pfiiii,"a",@progbits
	.sectionflags	@""
	.align	4
.nv.constant0._Z11lora_kernelPKfS0_S0_S0_Pfiiii:
	.zero		952


//--------------------- SYMBOLS --------------------------

	.type		.nv.reservedSmem.offset0,@object
	.size		.nv.reservedSmem.offset0,0x4
